	.headerflags	@"EF_CUDA_TEXMODE_UNIFIED EF_CUDA_64BIT_ADDRESS EF_CUDA_ACCELERATORS EF_CUDA_SM90 EF_CUDA_VIRTUAL_SM(EF_CUDA_SM90)"
	.elftype	@"ET_EXEC"


//--------------------- .nv.info                  --------------------------
	.section	.nv.info,"",@"SHT_CUDA_INFO"
	.align	4


	//----- nvinfo : EIATTR_REGCOUNT
	.align		4
        /*0000*/ 	.byte	0x04, 0x2f
        /*0002*/ 	.short	(.L_1 - .L_0)
	.align		4
.L_0:
        /*0004*/ 	.word	index@(triton_poi_fused__softmax_63)
        /*0008*/ 	.word	0x00000010


	//----- nvinfo : EIATTR_MIN_STACK_SIZE
	.align		4
.L_1:
        /*000c*/ 	.byte	0x04, 0x12
        /*000e*/ 	.short	(.L_3 - .L_2)
	.align		4
.L_2:
        /*0010*/ 	.word	index@(triton_poi_fused__softmax_63)
        /*0014*/ 	.word	0x00000000


	//----- nvinfo : EIATTR_FRAME_SIZE
	.align		4
.L_3:
        /*0018*/ 	.byte	0x04, 0x11
        /*001a*/ 	.short	(.L_5 - .L_4)
	.align		4
.L_4:
        /*001c*/ 	.word	index@(triton_poi_fused__softmax_63)
        /*0020*/ 	.word	0x00000000


	//----- nvinfo : EIATTR_MIN_STACK_SIZE
	.align		4
.L_5:
        /*0024*/ 	.byte	0x04, 0x12
        /*0026*/ 	.short	(.L_7 - .L_6)
	.align		4
.L_6:
        /*0028*/ 	.word	index@(triton_poi_fused__softmax_63)
        /*002c*/ 	.word	0x00000000
.L_7:


//--------------------- .nv.info.triton_poi_fused__softmax_63 --------------------------
	.section	.nv.info.triton_poi_fused__softmax_63,"",@"SHT_CUDA_INFO"
	.sectionflags	@""
	.align	4


	//----- nvinfo : EIATTR_CUDA_API_VERSION
	.align		4
        /*0000*/ 	.byte	0x04, 0x37
        /*0002*/ 	.short	(.L_9 - .L_8)
.L_8:
        /*0004*/ 	.word	0x0000007c


	//----- nvinfo : EIATTR_KPARAM_INFO
	.align		4
.L_9:
        /*0008*/ 	.byte	0x04, 0x17
        /*000a*/ 	.short	(.L_11 - .L_10)
.L_10:
        /*000c*/ 	.word	0x00000000
        /*0010*/ 	.short	0x0002
        /*0012*/ 	.short	0x0010
        /*0014*/ 	.byte	0x00, 0xf0, 0x11, 0x00


	//----- nvinfo : EIATTR_KPARAM_INFO
	.align		4
.L_11:
        /*0018*/ 	.byte	0x04, 0x17
        /*001a*/ 	.short	(.L_13 - .L_12)
.L_12:
        /*001c*/ 	.word	0x00000000
        /*0020*/ 	.short	0x0001
        /*0022*/ 	.short	0x0008
        /*0024*/ 	.byte	0x00, 0xf4, 0x21, 0x00


	//----- nvinfo : EIATTR_KPARAM_INFO
	.align		4
.L_13:
        /*0028*/ 	.byte	0x04, 0x17
        /*002a*/ 	.short	(.L_15 - .L_14)
.L_14:
        /*002c*/ 	.word	0x00000000
        /*0030*/ 	.short	0x0000
        /*0032*/ 	.short	0x0000
        /*0034*/ 	.byte	0x00, 0xf4, 0x21, 0x00


	//----- nvinfo : EIATTR_SPARSE_MMA_MASK
	.align		4
.L_15:
        /*0038*/ 	.byte	0x03, 0x50
        /*003a*/ 	.short	0x0000


	//----- nvinfo : EIATTR_MAXREG_COUNT
	.align		4
        /*003c*/ 	.byte	0x03, 0x1b
        /*003e*/ 	.short	0x00ff


	//----- nvinfo : EIATTR_EXIT_INSTR_OFFSETS
	.align		4
        /*0040*/ 	.byte	0x04, 0x1c
        /*0042*/ 	.short	(.L_17 - .L_16)


	//   ....[0]....
.L_16:
        /*0044*/ 	.word	0x000002d0


	//----- nvinfo : EIATTR_REQNTID
	.align		4
.L_17:
        /*0048*/ 	.byte	0x04, 0x10
        /*004a*/ 	.short	(.L_19 - .L_18)
.L_18:
        /*004c*/ 	.word	0x00000080
        /*0050*/ 	.word	0x00000001
        /*0054*/ 	.word	0x00000001


	//----- nvinfo : EIATTR_CBANK_PARAM_SIZE
	.align		4
.L_19:
        /*0058*/ 	.byte	0x03, 0x19
        /*005a*/ 	.short	0x0014


	//----- nvinfo : EIATTR_PARAM_CBANK
	.align		4
        /*005c*/ 	.byte	0x04, 0x0a
        /*005e*/ 	.short	(.L_21 - .L_20)
	.align		4
.L_20:
        /*0060*/ 	.word	index@(.nv.constant0.triton_poi_fused__softmax_63)
        /*0064*/ 	.short	0x0210
        /*0066*/ 	.short	0x0014


	//----- nvinfo : EIATTR_SW_WAR
	.align		4
.L_21:
        /*0068*/ 	.byte	0x04, 0x36
        /*006a*/ 	.short	(.L_23 - .L_22)
.L_22:
        /*006c*/ 	.word	0x00000008
.L_23:


//--------------------- .nv.callgraph             --------------------------
	.section	.nv.callgraph,"",@"SHT_CUDA_CALLGRAPH"
	.align	4
	.sectionentsize	8
	.align		4
        /*0000*/ 	.word	0x00000000
	.align		4
        /*0004*/ 	.word	0xffffffff
	.align		4
        /*0008*/ 	.word	0x00000000
	.align		4
        /*000c*/ 	.word	0xfffffffe
	.align		4
        /*0010*/ 	.word	0x00000000
	.align		4
        /*0014*/ 	.word	0xfffffffd
	.align		4
        /*0018*/ 	.word	0x00000000
	.align		4
        /*001c*/ 	.word	0xfffffffc


//--------------------- .text.triton_poi_fused__softmax_63 --------------------------
	.section	.text.triton_poi_fused__softmax_63,"ax",@progbits
	.align	128
        .global         triton_poi_fused__softmax_63
        .type           triton_poi_fused__softmax_63,@function
        .size           triton_poi_fused__softmax_63,(.L_x_1 - triton_poi_fused__softmax_63)
        .other          triton_poi_fused__softmax_63,@"STO_CUDA_ENTRY STV_DEFAULT"
triton_poi_fused__softmax_63:
.text.triton_poi_fused__softmax_63:
[----:B------:R-:W-:Y:S01]  /*0000*/  LDC R1, c[0x0][0x28] ;  /* 0x00000a00ff017b82 */ /* 0x000fe20000000800 */
[----:B------:R-:W1:Y:S07]  /*0010*/  S2R R0, SR_TID.X ;  /* 0x0000000000007919 */ /* 0x000e6e0000002100 */
[----:B------:R-:W2:Y:S01]  /*0020*/  LDC.64 R2, c[0x0][0x210] ;  /* 0x00008400ff027b82 */ /* 0x000ea20000000a00 */
[----:B------:R-:W-:Y:S01]  /*0030*/  ULDC.64 UR4, c[0x0][0x208] ;  /* 0x0000820000047ab9 */ /* 0x000fe20000000a00 */
[----:B------:R-:W3:Y:S01]  /*0040*/  S2R R7, SR_CTAID.X ;  /* 0x0000000000077919 */ /* 0x000ee20000002500 */
[----:B-1----:R-:W-:Y:S01]  /*0050*/  IMAD.SHL.U32 R0, R0, 0x2, RZ ;  /* 0x0000000200007824 */ /* 0x002fe200078e00ff */
[----:B---3--:R-:W-:-:S04]  /*0060*/  SHF.R.S32.HI R4, RZ, 0x17, R7 ;  /* 0x00000017ff047819 */ /* 0x008fc80000011407 */
[----:B------:R-:W-:Y:S02]  /*0070*/  LOP3.LUT R0, R0, 0xfe, RZ, 0xc0, !PT ;  /* 0x000000fe00007812 */ /* 0x000fe400078ec0ff */
[----:B------:R-:W-:-:S03]  /*0080*/  SGXT R4, R4, 0x1 ;  /* 0x000000010404781a */ /* 0x000fc60000000200 */
[----:B------:R-:W-:-:S05]  /*0090*/  IMAD R7, R7, 0x100, R0 ;  /* 0x0000010007077824 */ /* 0x000fca00078e0200 */
[----:B------:R-:W-:-:S04]  /*00a0*/  LEA.HI R4, R4, R7, RZ, 0x2 ;  /* 0x0000000704047211 */ /* 0x000fc800078f10ff */
[----:B------:R-:W-:-:S05]  /*00b0*/  LOP3.LUT R5, R4, 0xfffffffc, RZ, 0xc0, !PT ;  /* 0xfffffffc04057812 */ /* 0x000fca00078ec0ff */
[----:B--2---:R-:W-:-:S05]  /*00c0*/  IMAD.WIDE R4, R5, 0x4, R2 ;  /* 0x0000000405047825 */ /* 0x004fca00078e0202 */
[----:B------:R-:W2:Y:S04]  /*00d0*/  LDG.E.EL R0, desc[UR4][R4.64] ;  /* 0x0000000404007981 */ /* 0x000ea8000c2e1900 */
[----:B------:R-:W3:Y:S04]  /*00e0*/  LDG.E.EL R9, desc[UR4][R4.64+0x4] ;  /* 0x0000040404097981 */ /* 0x000ee8000c2e1900 */
[----:B------:R-:W4:Y:S04]  /*00f0*/  LDG.E.EL R11, desc[UR4][R4.64+0x8] ;  /* 0x00000804040b7981 */ /* 0x000f28000c2e1900 */
[----:B------:R-:W5:Y:S01]  /*0100*/  LDG.E.EL R13, desc[UR4][R4.64+0xc] ;  /* 0x00000c04040d7981 */ /* 0x000f62000c2e1900 */
[----:B------:R-:W-:-:S06]  /*0110*/  IMAD.WIDE R2, R7, 0x4, R2 ;  /* 0x0000000407027825 */ /* 0x000fcc00078e0202 */
[----:B------:R-:W5:Y:S01]  /*0120*/  LDG.E.64 R2, desc[UR4][R2.64] ;  /* 0x0000000402027981 */ /* 0x000f62000c1e1b00 */
[C---:B--2---:R-:W-:Y:S02]  /*0130*/  FSETP.NAN.AND P1, PT, R0.reuse, R0, PT ;  /* 0x000000000000720b */ /* 0x044fe40003f28000 */
[----:B---3--:R-:W-:-:S11]  /*0140*/  FSETP.GT.AND P0, PT, R0, R9, PT ;  /* 0x000000090000720b */ /* 0x008fd60003f04000 */
[----:B------:R-:W-:-:S04]  /*0150*/  @!P1 FSEL R0, R0, R9, P0 ;  /* 0x0000000900009208 */ /* 0x000fc80000000000 */
[C---:B----4-:R-:W-:Y:S02]  /*0160*/  FSETP.GT.AND P0, PT, R0.reuse, R11, PT ;  /* 0x0000000b0000720b */ /* 0x050fe40003f04000 */
[----:B------:R-:W-:-:S11]  /*0170*/  FSETP.NAN.AND P1, PT, R0, R0, PT ;  /* 0x000000000000720b */ /* 0x000fd60003f28000 */
[----:B------:R-:W-:-:S04]  /*0180*/  @!P0 FSEL R0, R0, R11, P1 ;  /* 0x0000000b00008208 */ /* 0x000fc80000800000 */
[C---:B-----5:R-:W-:Y:S02]  /*0190*/  FSETP.GT.AND P0, PT, R0.reuse, R13, PT ;  /* 0x0000000d0000720b */ /* 0x060fe40003f04000 */
[----:B------:R-:W-:-:S11]  /*01a0*/  FSETP.NAN.AND P1, PT, R0, R0, PT ;  /* 0x000000000000720b */ /* 0x000fd60003f28000 */
[----:B------:R-:W-:-:S05]  /*01b0*/  @!P0 FSEL R0, R0, R13, P1 ;  /* 0x0000000d00008208 */ /* 0x000fca0000800000 */
[--C-:B------:R-:W-:Y:S01]  /*01c0*/  FADD R4, R2, -R0.reuse ;  /* 0x8000000002047221 */ /* 0x100fe20000000000 */
[----:B------:R-:W-:-:S03]  /*01d0*/  FADD R3, R3, -R0 ;  /* 0x8000000003037221 */ /* 0x000fc60000000000 */
[----:B------:R-:W-:Y:S01]  /*01e0*/  FMUL R4, R4, 0.0625 ;  /* 0x3d80000004047820 */ /* 0x000fe20000400000 */
[----:B------:R-:W-:-:S03]  /*01f0*/  FMUL R3, R3, 0.0625 ;  /* 0x3d80000003037820 */ /* 0x000fc60000400000 */
[----:B------:R-:W-:Y:S01]  /*0200*/  FMUL R4, R4, 1.4426950216293334961 ;  /* 0x3fb8aa3b04047820 */ /* 0x000fe20000400000 */
[----:B------:R-:W-:Y:S02]  /*0210*/  FMUL R0, R3, 1.4426950216293334961 ;  /* 0x3fb8aa3b03007820 */ /* 0x000fe40000400000 */
[----:B------:R-:W1:Y:S02]  /*0220*/  LDC.64 R2, c[0x0][0x218] ;  /* 0x00008600ff027b82 */ /* 0x000e640000000a00 */
[----:B------:R-:W-:Y:S02]  /*0230*/  FSETP.GEU.AND P0, PT, R4, -126, PT ;  /* 0xc2fc00000400780b */ /* 0x000fe40003f0e000 */
[----:B------:R-:W-:-:S11]  /*0240*/  FSETP.GEU.AND P1, PT, R0, -126, PT ;  /* 0xc2fc00000000780b */ /* 0x000fd60003f2e000 */
[----:B------:R-:W-:Y:S02]  /*0250*/  @!P0 FMUL R4, R4, 0.5 ;  /* 0x3f00000004048820 */ /* 0x000fe40000400000 */
[----:B------:R-:W-:Y:S02]  /*0260*/  @!P1 FMUL R0, R0, 0.5 ;  /* 0x3f00000000009820 */ /* 0x000fe40000400000 */
[----:B------:R-:W2:Y:S01]  /*0270*/  MUFU.EX2 R8, R4 ;  /* 0x0000000400087308 */ /* 0x000ea20000000800 */
[----:B-1----:R-:W-:-:S07]  /*0280*/  IMAD.WIDE R2, R7, 0x4, R2 ;  /* 0x0000000407027825 */ /* 0x002fce00078e0202 */
[----:B------:R-:W1:Y:S01]  /*0290*/  MUFU.EX2 R9, R0 ;  /* 0x0000000000097308 */ /* 0x000e620000000800 */
[----:B--2---:R-:W-:Y:S01]  /*02a0*/  @!P0 FMUL R8, R8, R8 ;  /* 0x0000000808088220 */ /* 0x004fe20000400000 */
[----:B-1----:R-:W-:-:S05]  /*02b0*/  @!P1 FMUL R9, R9, R9 ;  /* 0x0000000909099220 */ /* 0x002fca0000400000 */
[----:B------:R-:W-:Y:S01]  /*02c0*/  STG.E.64 desc[UR4][R2.64], R8 ;  /* 0x0000000802007986 */ /* 0x000fe2000c101b04 */
[----:B------:R-:W-:Y:S05]  /*02d0*/  EXIT ;  /* 0x000000000000794d */ /* 0x000fea0003800000 */
.L_x_0:
[----:B------:R-:W-:-:S00]  /*02e0*/  BRA `(.L_x_0) ;  /* 0xfffffffc00fc7947 */ /* 0x000fc0000383ffff */
[----:B------:R-:W-:-:S00]  /*02f0*/  NOP ;  /* 0x0000000000007918 */ /* 0x000fc00000000000 */
        /* <DEDUP_REMOVED lines=8> */
.L_x_1:


//--------------------- .nv.constant0.triton_poi_fused__softmax_63 --------------------------
	.section	.nv.constant0.triton_poi_fused__softmax_63,"a",@progbits
	.sectionflags	@""
	.align	4
.nv.constant0.triton_poi_fused__softmax_63:
	.zero		548
